//
// Generated by NVIDIA NVVM Compiler
//
// Compiler Build ID: CL-36424714
// Cuda compilation tools, release 13.0, V13.0.88
// Based on NVVM 20.0.0
//

.version 9.0
.target sm_100
.address_size 64

	// .globl	_Z19global_merge_kernelPKiiS0_iPi
// _ZZ18tiled_merge_kernelPKiiS0_iPiE2sA has been demoted
// _ZZ18tiled_merge_kernelPKiiS0_iPiE2sB has been demoted

.visible .entry _Z19global_merge_kernelPKiiS0_iPi(
	.param .u64 .ptr .align 1 _Z19global_merge_kernelPKiiS0_iPi_param_0,
	.param .u32 _Z19global_merge_kernelPKiiS0_iPi_param_1,
	.param .u64 .ptr .align 1 _Z19global_merge_kernelPKiiS0_iPi_param_2,
	.param .u32 _Z19global_merge_kernelPKiiS0_iPi_param_3,
	.param .u64 .ptr .align 1 _Z19global_merge_kernelPKiiS0_iPi_param_4
)
{
	.reg .pred 	%p<9>;
	.reg .b32 	%r<45>;
	.reg .b64 	%rd<19>;

	ld.param.u64 	%rd4, [_Z19global_merge_kernelPKiiS0_iPi_param_0];
	ld.param.u32 	%r42, [_Z19global_merge_kernelPKiiS0_iPi_param_1];
	ld.param.u64 	%rd5, [_Z19global_merge_kernelPKiiS0_iPi_param_2];
	ld.param.u32 	%r15, [_Z19global_merge_kernelPKiiS0_iPi_param_3];
	ld.param.u64 	%rd6, [_Z19global_merge_kernelPKiiS0_iPi_param_4];
	cvta.to.global.u64 	%rd1, %rd5;
	cvta.to.global.u64 	%rd2, %rd6;
	cvta.to.global.u64 	%rd3, %rd4;
	mov.u32 	%r16, %ctaid.x;
	mov.u32 	%r17, %ntid.x;
	mov.u32 	%r18, %tid.x;
	mad.lo.s32 	%r1, %r16, %r17, %r18;
	setp.ge.s32 	%p1, %r1, %r42;
	@%p1 bra 	$L__BB0_5;
	mul.wide.s32 	%rd7, %r1, 4;
	add.s64 	%rd8, %rd3, %rd7;
	ld.global.u32 	%r2, [%rd8];
	setp.lt.s32 	%p2, %r15, 1;
	mov.b32 	%r41, 0;
	@%p2 bra 	$L__BB0_4;
	mov.b32 	%r41, 0;
	mov.u32 	%r39, %r15;
$L__BB0_3:
	sub.s32 	%r21, %r39, %r41;
	shr.u32 	%r22, %r21, 31;
	add.s32 	%r23, %r21, %r22;
	shr.s32 	%r24, %r23, 1;
	add.s32 	%r25, %r24, %r41;
	mul.wide.s32 	%rd9, %r25, 4;
	add.s64 	%rd10, %rd1, %rd9;
	ld.global.u32 	%r26, [%rd10];
	setp.lt.s32 	%p3, %r26, %r2;
	add.s32 	%r27, %r25, 1;
	selp.b32 	%r41, %r27, %r41, %p3;
	selp.b32 	%r39, %r39, %r25, %p3;
	setp.lt.s32 	%p4, %r41, %r39;
	@%p4 bra 	$L__BB0_3;
$L__BB0_4:
	add.s32 	%r28, %r41, %r1;
	mul.wide.s32 	%rd11, %r28, 4;
	add.s64 	%rd12, %rd2, %rd11;
	st.global.u32 	[%rd12], %r2;
$L__BB0_5:
	setp.ge.s32 	%p5, %r1, %r15;
	@%p5 bra 	$L__BB0_10;
	mul.wide.s32 	%rd13, %r1, 4;
	add.s64 	%rd14, %rd1, %rd13;
	ld.global.u32 	%r8, [%rd14];
	setp.lt.s32 	%p6, %r42, 1;
	mov.b32 	%r44, 0;
	@%p6 bra 	$L__BB0_9;
	mov.b32 	%r44, 0;
$L__BB0_8:
	sub.s32 	%r31, %r42, %r44;
	shr.u32 	%r32, %r31, 31;
	add.s32 	%r33, %r31, %r32;
	shr.s32 	%r34, %r33, 1;
	add.s32 	%r35, %r34, %r44;
	mul.wide.s32 	%rd15, %r35, 4;
	add.s64 	%rd16, %rd3, %rd15;
	ld.global.u32 	%r36, [%rd16];
	setp.lt.s32 	%p7, %r36, %r8;
	add.s32 	%r37, %r35, 1;
	selp.b32 	%r44, %r37, %r44, %p7;
	selp.b32 	%r42, %r42, %r35, %p7;
	setp.lt.s32 	%p8, %r44, %r42;
	@%p8 bra 	$L__BB0_8;
$L__BB0_9:
	add.s32 	%r38, %r44, %r1;
	mul.wide.s32 	%rd17, %r38, 4;
	add.s64 	%rd18, %rd2, %rd17;
	st.global.u32 	[%rd18], %r8;
$L__BB0_10:
	ret;

}
	// .globl	_Z18tiled_merge_kernelPKiiS0_iPi
.visible .entry _Z18tiled_merge_kernelPKiiS0_iPi(
	.param .u64 .ptr .align 1 _Z18tiled_merge_kernelPKiiS0_iPi_param_0,
	.param .u32 _Z18tiled_merge_kernelPKiiS0_iPi_param_1,
	.param .u64 .ptr .align 1 _Z18tiled_merge_kernelPKiiS0_iPi_param_2,
	.param .u32 _Z18tiled_merge_kernelPKiiS0_iPi_param_3,
	.param .u64 .ptr .align 1 _Z18tiled_merge_kernelPKiiS0_iPi_param_4
)
{
	.reg .pred 	%p<9>;
	.reg .b32 	%r<62>;
	.reg .b64 	%rd<17>;
	// demoted variable
	.shared .align 4 .b8 _ZZ18tiled_merge_kernelPKiiS0_iPiE2sA[1024];
	// demoted variable
	.shared .align 4 .b8 _ZZ18tiled_merge_kernelPKiiS0_iPiE2sB[1024];
	ld.param.u64 	%rd3, [_Z18tiled_merge_kernelPKiiS0_iPi_param_0];
	ld.param.u32 	%r21, [_Z18tiled_merge_kernelPKiiS0_iPi_param_1];
	ld.param.u64 	%rd4, [_Z18tiled_merge_kernelPKiiS0_iPi_param_2];
	ld.param.u32 	%r19, [_Z18tiled_merge_kernelPKiiS0_iPi_param_3];
	ld.param.u64 	%rd5, [_Z18tiled_merge_kernelPKiiS0_iPi_param_4];
	cvta.to.global.u64 	%rd6, %rd5;
	cvta.to.global.u64 	%rd1, %rd4;
	mov.u32 	%r1, %tid.x;
	mov.u32 	%r22, %ctaid.x;
	shl.b32 	%r23, %r22, 8;
	shl.b32 	%r24, %r22, 9;
	mul.wide.u32 	%rd7, %r24, 4;
	add.s64 	%rd2, %rd6, %rd7;
	add.s32 	%r2, %r23, %r1;
	setp.ge.s32 	%p1, %r2, %r21;
	mov.b32 	%r56, 2147483647;
	@%p1 bra 	$L__BB1_2;
	cvta.to.global.u64 	%rd8, %rd3;
	mul.wide.u32 	%rd9, %r2, 4;
	add.s64 	%rd10, %rd8, %rd9;
	ld.global.u32 	%r56, [%rd10];
$L__BB1_2:
	shl.b32 	%r26, %r1, 2;
	mov.u32 	%r27, _ZZ18tiled_merge_kernelPKiiS0_iPiE2sA;
	add.s32 	%r5, %r27, %r26;
	st.shared.u32 	[%r5], %r56;
	setp.ge.s32 	%p2, %r2, %r19;
	mov.b32 	%r57, 2147483647;
	@%p2 bra 	$L__BB1_4;
	mul.wide.u32 	%rd11, %r2, 4;
	add.s64 	%rd12, %rd1, %rd11;
	ld.global.u32 	%r57, [%rd12];
$L__BB1_4:
	mov.u32 	%r31, _ZZ18tiled_merge_kernelPKiiS0_iPiE2sB;
	add.s32 	%r32, %r31, %r26;
	st.shared.u32 	[%r32], %r57;
	bar.sync 	0;
	ld.shared.u32 	%r8, [%r5];
	ld.shared.u32 	%r9, [%r32];
	mov.b32 	%r59, 0;
	mov.b32 	%r58, 256;
$L__BB1_5:
	sub.s32 	%r33, %r58, %r59;
	shr.u32 	%r34, %r33, 31;
	add.s32 	%r35, %r33, %r34;
	shr.s32 	%r36, %r35, 1;
	add.s32 	%r37, %r36, %r59;
	shl.b32 	%r38, %r37, 2;
	add.s32 	%r40, %r31, %r38;
	ld.shared.u32 	%r41, [%r40];
	setp.lt.s32 	%p3, %r41, %r8;
	add.s32 	%r42, %r37, 1;
	selp.b32 	%r59, %r42, %r59, %p3;
	selp.b32 	%r58, %r58, %r37, %p3;
	setp.lt.s32 	%p4, %r59, %r58;
	@%p4 bra 	$L__BB1_5;
	mov.b32 	%r61, 0;
	mov.b32 	%r60, 256;
$L__BB1_7:
	sub.s32 	%r45, %r60, %r61;
	shr.u32 	%r46, %r45, 31;
	add.s32 	%r47, %r45, %r46;
	shr.s32 	%r48, %r47, 1;
	add.s32 	%r49, %r48, %r61;
	shl.b32 	%r50, %r49, 2;
	add.s32 	%r52, %r27, %r50;
	ld.shared.u32 	%r53, [%r52];
	setp.lt.s32 	%p5, %r53, %r9;
	add.s32 	%r54, %r49, 1;
	selp.b32 	%r61, %r54, %r61, %p5;
	selp.b32 	%r60, %r60, %r49, %p5;
	setp.lt.s32 	%p6, %r61, %r60;
	@%p6 bra 	$L__BB1_7;
	add.s32 	%r18, %r61, %r1;
	setp.eq.s32 	%p7, %r8, 2147483647;
	@%p7 bra 	$L__BB1_10;
	add.s32 	%r55, %r59, %r1;
	mul.wide.s32 	%rd13, %r55, 4;
	add.s64 	%rd14, %rd2, %rd13;
	st.global.u32 	[%rd14], %r8;
$L__BB1_10:
	setp.eq.s32 	%p8, %r9, 2147483647;
	@%p8 bra 	$L__BB1_12;
	mul.wide.s32 	%rd15, %r18, 4;
	add.s64 	%rd16, %rd2, %rd15;
	st.global.u32 	[%rd16], %r9;
$L__BB1_12:
	ret;

}


// ===== COMPILED SASS (sm_100) =====

	.target	sm_100

	.elftype	@"ET_EXEC"


//--------------------- .note.nv.tkinfo           --------------------------
	.section	.note.nv.tkinfo,"",@"SHT_NOTE"
	.sectionflags	@"SHF_NOTE_NV_TKINFO"
	.tkinfo
        /*0018*/ 	.word	0x00000002
        /*0030*/ 	.string	""
        /*0030*/ 	.string	"ptxas"
        /*0030*/ 	.string	"Cuda compilation tools, release 13.0, V13.0.88"
        /*0030*/ 	.string	"Build cuda_13.0.r13.0/compiler.36424714_0"
        /*0030*/ 	.string	"-arch sm_100 -m 64 "



//--------------------- .note.nv.cuinfo           --------------------------
	.section	.note.nv.cuinfo,"",@"SHT_NOTE"
	.sectionflags	@"SHF_NOTE_NV_CUINFO"
        /*0018*/ 	.short	0x0002
        /*001a*/ 	.short	0x0064
        /*001c*/ 	.short	0x0082
	.zero		2


//--------------------- .nv.info                  --------------------------
	.section	.nv.info,"",@"SHT_CUDA_INFO"
	.align	4


	//----- nvinfo : EIATTR_REGCOUNT
	.align		4
        /*0000*/ 	.byte	0x04, 0x2f
        /*0002*/ 	.short	(.L_1 - .L_0)
	.align		4
.L_0:
        /*0004*/ 	.word	index@(_Z19global_merge_kernelPKiiS0_iPi)
        /*0008*/ 	.word	0x00000010


	//----- nvinfo : EIATTR_FRAME_SIZE
	.align		4
.L_1:
        /*000c*/ 	.byte	0x04, 0x11
        /*000e*/ 	.short	(.L_3 - .L_2)
	.align		4
.L_2:
        /*0010*/ 	.word	index@(_Z19global_merge_kernelPKiiS0_iPi)
        /*0014*/ 	.word	0x00000000


	//----- nvinfo : EIATTR_REGCOUNT
	.align		4
.L_3:
        /*0018*/ 	.byte	0x04, 0x2f
        /*001a*/ 	.short	(.L_5 - .L_4)
	.align		4
.L_4:
        /*001c*/ 	.word	index@(_Z18tiled_merge_kernelPKiiS0_iPi)
        /*0020*/ 	.word	0x00000012


	//----- nvinfo : EIATTR_FRAME_SIZE
	.align		4
.L_5:
        /*0024*/ 	.byte	0x04, 0x11
        /*0026*/ 	.short	(.L_7 - .L_6)
	.align		4
.L_6:
        /*0028*/ 	.word	index@(_Z18tiled_merge_kernelPKiiS0_iPi)
        /*002c*/ 	.word	0x00000000


	//----- nvinfo : EIATTR_MIN_STACK_SIZE
	.align		4
.L_7:
        /*0030*/ 	.byte	0x04, 0x12
        /*0032*/ 	.short	(.L_9 - .L_8)
	.align		4
.L_8:
        /*0034*/ 	.word	index@(_Z18tiled_merge_kernelPKiiS0_iPi)
        /*0038*/ 	.word	0x00000000


	//----- nvinfo : EIATTR_MIN_STACK_SIZE
	.align		4
.L_9:
        /*003c*/ 	.byte	0x04, 0x12
        /*003e*/ 	.short	(.L_11 - .L_10)
	.align		4
.L_10:
        /*0040*/ 	.word	index@(_Z19global_merge_kernelPKiiS0_iPi)
        /*0044*/ 	.word	0x00000000
.L_11:


//--------------------- .nv.compat                --------------------------
	.section	.nv.compat,"",@"SHT_CUDA_COMPAT_INFO"
	.align	4
        /*0000*/ 	.byte	0x02, 0x09, 0x00, 0x00, 0x02, 0x02, 0x01, 0x00, 0x02, 0x05, 0x05, 0x00, 0x03, 0x07, 0x01, 0x01
        /*0010*/ 	.byte	0x02, 0x03, 0x00, 0x00, 0x02, 0x06, 0x01, 0x00, 0x04, 0x0b, 0x08, 0x00, 0x09, 0x00, 0x00, 0x00
        /*0020*/ 	.byte	0x00, 0x00, 0x00, 0x00


//--------------------- .nv.info._Z18tiled_merge_kernelPKiiS0_iPi --------------------------
	.section	.nv.info._Z18tiled_merge_kernelPKiiS0_iPi,"",@"SHT_CUDA_INFO"
	.sectionflags	@""
	.align	4


	//----- nvinfo : EIATTR_CUDA_API_VERSION
	.align		4
        /*0000*/ 	.byte	0x04, 0x37
        /*0002*/ 	.short	(.L_13 - .L_12)
.L_12:
        /*0004*/ 	.word	0x00000082


	//----- nvinfo : EIATTR_KPARAM_INFO
	.align		4
.L_13:
        /*0008*/ 	.byte	0x04, 0x17
        /*000a*/ 	.short	(.L_15 - .L_14)
.L_14:
        /*000c*/ 	.word	0x00000000
        /*0010*/ 	.short	0x0004
        /*0012*/ 	.short	0x0020
        /*0014*/ 	.byte	0x00, 0xf5, 0x21, 0x00


	//----- nvinfo : EIATTR_KPARAM_INFO
	.align		4
.L_15:
        /*0018*/ 	.byte	0x04, 0x17
        /*001a*/ 	.short	(.L_17 - .L_16)
.L_16:
        /*001c*/ 	.word	0x00000000
        /*0020*/ 	.short	0x0003
        /*0022*/ 	.short	0x0018
        /*0024*/ 	.byte	0x00, 0xf0, 0x11, 0x00


	//----- nvinfo : EIATTR_KPARAM_INFO
	.align		4
.L_17:
        /*0028*/ 	.byte	0x04, 0x17
        /*002a*/ 	.short	(.L_19 - .L_18)
.L_18:
        /*002c*/ 	.word	0x00000000
        /*0030*/ 	.short	0x0002
        /*0032*/ 	.short	0x0010
        /*0034*/ 	.byte	0x00, 0xf5, 0x21, 0x00


	//----- nvinfo : EIATTR_KPARAM_INFO
	.align		4
.L_19:
        /*0038*/ 	.byte	0x04, 0x17
        /*003a*/ 	.short	(.L_21 - .L_20)
.L_20:
        /*003c*/ 	.word	0x00000000
        /*0040*/ 	.short	0x0001
        /*0042*/ 	.short	0x0008
        /*0044*/ 	.byte	0x00, 0xf0, 0x11, 0x00


	//----- nvinfo : EIATTR_KPARAM_INFO
	.align		4
.L_21:
        /*0048*/ 	.byte	0x04, 0x17
        /*004a*/ 	.short	(.L_23 - .L_22)
.L_22:
        /*004c*/ 	.word	0x00000000
        /*0050*/ 	.short	0x0000
        /*0052*/ 	.short	0x0000
        /*0054*/ 	.byte	0x00, 0xf5, 0x21, 0x00


	//----- nvinfo : EIATTR_SPARSE_MMA_MASK
	.align		4
.L_23:
        /*0058*/ 	.byte	0x03, 0x50
        /*005a*/ 	.short	0x0000


	//----- nvinfo : EIATTR_MAXREG_COUNT
	.align		4
        /*005c*/ 	.byte	0x03, 0x1b
        /*005e*/ 	.short	0x00ff


	//----- nvinfo : EIATTR_NUM_BARRIERS
	.align		4
        /*0060*/ 	.byte	0x02, 0x4c
        /*0062*/ 	.byte	0x01
	.zero		1


	//----- nvinfo : EIATTR_MERCURY_ISA_VERSION
	.align		4
        /*0064*/ 	.byte	0x03, 0x5f
        /*0066*/ 	.short	0x0101


	//----- nvinfo : EIATTR_VRC_CTA_INIT_COUNT
	.align		4
        /*0068*/ 	.byte	0x02, 0x4a
	.zero		1
	.zero		1


	//----- nvinfo : EIATTR_EXIT_INSTR_OFFSETS
	.align		4
        /*006c*/ 	.byte	0x04, 0x1c
        /*006e*/ 	.short	(.L_25 - .L_24)


	//   ....[0]....
.L_24:
        /*0070*/ 	.word	0x00000420


	//   ....[1]....
        /*0074*/ 	.word	0x00000450


	//----- nvinfo : EIATTR_CRS_STACK_SIZE
	.align		4
.L_25:
        /*0078*/ 	.byte	0x04, 0x1e
        /*007a*/ 	.short	(.L_27 - .L_26)
.L_26:
        /*007c*/ 	.word	0x00000000


	//----- nvinfo : EIATTR_CBANK_PARAM_SIZE
	.align		4
.L_27:
        /*0080*/ 	.byte	0x03, 0x19
        /*0082*/ 	.short	0x0028


	//----- nvinfo : EIATTR_PARAM_CBANK
	.align		4
        /*0084*/ 	.byte	0x04, 0x0a
        /*0086*/ 	.short	(.L_29 - .L_28)
	.align		4
.L_28:
        /*0088*/ 	.word	index@(.nv.constant0._Z18tiled_merge_kernelPKiiS0_iPi)
        /*008c*/ 	.short	0x0380
        /*008e*/ 	.short	0x0028


	//----- nvinfo : EIATTR_SW_WAR
	.align		4
.L_29:
        /*0090*/ 	.byte	0x04, 0x36
        /*0092*/ 	.short	(.L_31 - .L_30)
.L_30:
        /*0094*/ 	.word	0x00000008
.L_31:


//--------------------- .nv.info._Z19global_merge_kernelPKiiS0_iPi --------------------------
	.section	.nv.info._Z19global_merge_kernelPKiiS0_iPi,"",@"SHT_CUDA_INFO"
	.sectionflags	@""
	.align	4


	//----- nvinfo : EIATTR_CUDA_API_VERSION
	.align		4
        /*0000*/ 	.byte	0x04, 0x37
        /*0002*/ 	.short	(.L_33 - .L_32)
.L_32:
        /*0004*/ 	.word	0x00000082


	//----- nvinfo : EIATTR_KPARAM_INFO
	.align		4
.L_33:
        /*0008*/ 	.byte	0x04, 0x17
        /*000a*/ 	.short	(.L_35 - .L_34)
.L_34:
        /*000c*/ 	.word	0x00000000
        /*0010*/ 	.short	0x0004
        /*0012*/ 	.short	0x0020
        /*0014*/ 	.byte	0x00, 0xf5, 0x21, 0x00


	//----- nvinfo : EIATTR_KPARAM_INFO
	.align		4
.L_35:
        /*0018*/ 	.byte	0x04, 0x17
        /*001a*/ 	.short	(.L_37 - .L_36)
.L_36:
        /*001c*/ 	.word	0x00000000
        /*0020*/ 	.short	0x0003
        /*0022*/ 	.short	0x0018
        /*0024*/ 	.byte	0x00, 0xf0, 0x11, 0x00


	//----- nvinfo : EIATTR_KPARAM_INFO
	.align		4
.L_37:
        /*0028*/ 	.byte	0x04, 0x17
        /*002a*/ 	.short	(.L_39 - .L_38)
.L_38:
        /*002c*/ 	.word	0x00000000
        /*0030*/ 	.short	0x0002
        /*0032*/ 	.short	0x0010
        /*0034*/ 	.byte	0x00, 0xf5, 0x21, 0x00


	//----- nvinfo : EIATTR_KPARAM_INFO
	.align		4
.L_39:
        /*0038*/ 	.byte	0x04, 0x17
        /*003a*/ 	.short	(.L_41 - .L_40)
.L_40:
        /*003c*/ 	.word	0x00000000
        /*0040*/ 	.short	0x0001
        /*0042*/ 	.short	0x0008
        /*0044*/ 	.byte	0x00, 0xf0, 0x11, 0x00


	//----- nvinfo : EIATTR_KPARAM_INFO
	.align		4
.L_41:
        /*0048*/ 	.byte	0x04, 0x17
        /*004a*/ 	.short	(.L_43 - .L_42)
.L_42:
        /*004c*/ 	.word	0x00000000
        /*0050*/ 	.short	0x0000
        /*0052*/ 	.short	0x0000
        /*0054*/ 	.byte	0x00, 0xf5, 0x21, 0x00


	//----- nvinfo : EIATTR_SPARSE_MMA_MASK
	.align		4
.L_43:
        /*0058*/ 	.byte	0x03, 0x50
        /*005a*/ 	.short	0x0000


	//----- nvinfo : EIATTR_MAXREG_COUNT
	.align		4
        /*005c*/ 	.byte	0x03, 0x1b
        /*005e*/ 	.short	0x00ff


	//----- nvinfo : EIATTR_MERCURY_ISA_VERSION
	.align		4
        /*0060*/ 	.byte	0x03, 0x5f
        /*0062*/ 	.short	0x0101


	//----- nvinfo : EIATTR_VRC_CTA_INIT_COUNT
	.align		4
        /*0064*/ 	.byte	0x02, 0x4a
	.zero		1
	.zero		1


	//----- nvinfo : EIATTR_EXIT_INSTR_OFFSETS
	.align		4
        /*0068*/ 	.byte	0x04, 0x1c
        /*006a*/ 	.short	(.L_45 - .L_44)


	//   ....[0]....
.L_44:
        /*006c*/ 	.word	0x000002a0


	//   ....[1]....
        /*0070*/ 	.word	0x00000430


	//----- nvinfo : EIATTR_CRS_STACK_SIZE
	.align		4
.L_45:
        /*0074*/ 	.byte	0x04, 0x1e
        /*0076*/ 	.short	(.L_47 - .L_46)
.L_46:
        /*0078*/ 	.word	0x00000000


	//----- nvinfo : EIATTR_CBANK_PARAM_SIZE
	.align		4
.L_47:
        /*007c*/ 	.byte	0x03, 0x19
        /*007e*/ 	.short	0x0028


	//----- nvinfo : EIATTR_PARAM_CBANK
	.align		4
        /*0080*/ 	.byte	0x04, 0x0a
        /*0082*/ 	.short	(.L_49 - .L_48)
	.align		4
.L_48:
        /*0084*/ 	.word	index@(.nv.constant0._Z19global_merge_kernelPKiiS0_iPi)
        /*0088*/ 	.short	0x0380
        /*008a*/ 	.short	0x0028


	//----- nvinfo : EIATTR_SW_WAR
	.align		4
.L_49:
        /*008c*/ 	.byte	0x04, 0x36
        /*008e*/ 	.short	(.L_51 - .L_50)
.L_50:
        /*0090*/ 	.word	0x00000008
.L_51:


//--------------------- .nv.callgraph             --------------------------
	.section	.nv.callgraph,"",@"SHT_CUDA_CALLGRAPH"
	.align	4
	.sectionentsize	8
	.align		4
        /*0000*/ 	.word	0x00000000
	.align		4
        /*0004*/ 	.word	0xffffffff
	.align		4
        /*0008*/ 	.word	0x00000000
	.align		4
        /*000c*/ 	.word	0xfffffffe
	.align		4
        /*0010*/ 	.word	0x00000000
	.align		4
        /*0014*/ 	.word	0xfffffffd
	.align		4
        /*0018*/ 	.word	0x00000000
	.align		4
        /*001c*/ 	.word	0xfffffffc


//--------------------- .text._Z18tiled_merge_kernelPKiiS0_iPi --------------------------
	.section	.text._Z18tiled_merge_kernelPKiiS0_iPi,"ax",@progbits
	.align	128
        .global         _Z18tiled_merge_kernelPKiiS0_iPi
        .type           _Z18tiled_merge_kernelPKiiS0_iPi,@function
        .size           _Z18tiled_merge_kernelPKiiS0_iPi,(.L_x_12 - _Z18tiled_merge_kernelPKiiS0_iPi)
        .other          _Z18tiled_merge_kernelPKiiS0_iPi,@"STO_CUDA_ENTRY STV_DEFAULT"
_Z18tiled_merge_kernelPKiiS0_iPi:
.text._Z18tiled_merge_kernelPKiiS0_iPi:
[----:B------:R-:W-:Y:S01]  /*0000*/  LDC R1, c[0x0][0x37c] ;  /* 0x0000df00ff017b82 */ /* 0x000fe20000000800 */
[----:B------:R-:W0:Y:S01]  /*0010*/  S2R R0, SR_TID.X ;  /* 0x0000000000007919 */ /* 0x000e220000002100 */
[----:B------:R-:W1:Y:S01]  /*0020*/  LDCU UR4, c[0x0][0x388] ;  /* 0x00007100ff0477ac */ /* 0x000e620008000800 */
[----:B------:R-:W-:Y:S01]  /*0030*/  IMAD.MOV.U32 R6, RZ, RZ, 0x7fffffff ;  /* 0x7fffffffff067424 */ /* 0x000fe200078e00ff */
[----:B------:R-:W0:Y:S01]  /*0040*/  S2R R15, SR_CTAID.X ;  /* 0x00000000000f7919 */ /* 0x000e220000002500 */
[----:B------:R-:W2:Y:S01]  /*0050*/  LDCU UR5, c[0x0][0x398] ;  /* 0x00007300ff0577ac */ /* 0x000ea20008000800 */
[----:B------:R-:W-:Y:S01]  /*0060*/  IMAD.MOV.U32 R8, RZ, RZ, 0x7fffffff ;  /* 0x7fffffffff087424 */ /* 0x000fe200078e00ff */
[----:B------:R-:W3:Y:S01]  /*0070*/  LDCU.64 UR8, c[0x0][0x358] ;  /* 0x00006b00ff0877ac */ /* 0x000ee20008000a00 */
[----:B0-----:R-:W-:-:S05]  /*0080*/  IMAD R7, R15, 0x100, R0 ;  /* 0x000001000f077824 */ /* 0x001fca00078e0200 */
[C---:B-1----:R-:W-:Y:S02]  /*0090*/  ISETP.GE.AND P0, PT, R7.reuse, UR4, PT ;  /* 0x0000000407007c0c */ /* 0x042fe4000bf06270 */
[----:B--2---:R-:W-:-:S11]  /*00a0*/  ISETP.GE.AND P1, PT, R7, UR5, PT ;  /* 0x0000000507007c0c */ /* 0x004fd6000bf26270 */
[----:B------:R-:W0:Y:S08]  /*00b0*/  @!P0 LDC.64 R2, c[0x0][0x380] ;  /* 0x0000e000ff028b82 */ /* 0x000e300000000a00 */
[----:B------:R-:W1:Y:S01]  /*00c0*/  @!P1 LDC.64 R4, c[0x0][0x390] ;  /* 0x0000e400ff049b82 */ /* 0x000e620000000a00 */
[----:B0-----:R-:W-:-:S05]  /*00d0*/  @!P0 IMAD.WIDE.U32 R2, R7, 0x4, R2 ;  /* 0x0000000407028825 */ /* 0x001fca00078e0002 */
[----:B---3--:R0:W2:Y:S01]  /*00e0*/  @!P0 LDG.E R6, desc[UR8][R2.64] ;  /* 0x0000000802068981 */ /* 0x0080a2000c1e1900 */
[----:B-1----:R-:W-:-:S05]  /*00f0*/  @!P1 IMAD.WIDE.U32 R4, R7, 0x4, R4 ;  /* 0x0000000407049825 */ /* 0x002fca00078e0004 */
[----:B------:R1:W3:Y:S01]  /*0100*/  @!P1 LDG.E R8, desc[UR8][R4.64] ;  /* 0x0000000804089981 */ /* 0x0002e2000c1e1900 */
[----:B------:R-:W4:Y:S01]  /*0110*/  S2UR UR6, SR_CgaCtaId ;  /* 0x00000000000679c3 */ /* 0x000f220000008800 */
[----:B------:R-:W-:Y:S02]  /*0120*/  UMOV UR4, 0x400 ;  /* 0x0000040000047882 */ /* 0x000fe40000000000 */
[----:B------:R-:W-:-:S05]  /*0130*/  UIADD3 UR5, UPT, UPT, UR4, 0x400, URZ ;  /* 0x0000040004057890 */ /* 0x000fca000fffe0ff */
[----:B0-----:R-:W0:Y:S01]  /*0140*/  LDC.64 R2, c[0x0][0x3a0] ;  /* 0x0000e800ff027b82 */ /* 0x001e220000000a00 */
[----:B----4-:R-:W-:Y:S02]  /*0150*/  ULEA UR4, UR6, UR4, 0x18 ;  /* 0x0000000406047291 */ /* 0x010fe4000f8ec0ff */
[----:B------:R-:W-:-:S04]  /*0160*/  ULEA UR5, UR6, UR5, 0x18 ;  /* 0x0000000506057291 */ /* 0x000fc8000f8ec0ff */
[C---:B------:R-:W-:Y:S02]  /*0170*/  LEA R7, R0.reuse, UR4, 0x2 ;  /* 0x0000000400077c11 */ /* 0x040fe4000f8e10ff */
[----:B------:R-:W-:Y:S01]  /*0180*/  LEA R9, R0, UR5, 0x2 ;  /* 0x0000000500097c11 */ /* 0x000fe2000f8e10ff */
[----:B-1----:R-:W-:Y:S01]  /*0190*/  IMAD.SHL.U32 R5, R15, 0x200, RZ ;  /* 0x000002000f057824 */ /* 0x002fe200078e00ff */
[----:B------:R-:W-:Y:S01]  /*01a0*/  BSSY.RECONVERGENT B0, `(.L_x_0) ;  /* 0x0000013000007945 */ /* 0x000fe20003800200 */
[----:B------:R-:W-:Y:S02]  /*01b0*/  IMAD.MOV.U32 R4, RZ, RZ, 0x100 ;  /* 0x00000100ff047424 */ /* 0x000fe400078e00ff */
[----:B0-----:R-:W-:-:S04]  /*01c0*/  IMAD.WIDE.U32 R2, R5, 0x4, R2 ;  /* 0x0000000405027825 */ /* 0x001fc800078e0002 */
[----:B------:R-:W-:Y:S01]  /*01d0*/  IMAD.MOV.U32 R5, RZ, RZ, RZ ;  /* 0x000000ffff057224 */ /* 0x000fe200078e00ff */
[----:B--2---:R0:W-:Y:S04]  /*01e0*/  STS [R7], R6 ;  /* 0x0000000607007388 */ /* 0x0041e80000000800 */
[----:B---3--:R0:W-:Y:S01]  /*01f0*/  STS [R9], R8 ;  /* 0x0000000809007388 */ /* 0x0081e20000000800 */
[----:B------:R-:W-:Y:S06]  /*0200*/  BAR.SYNC.DEFER_BLOCKING 0x0 ;  /* 0x0000000000007b1d */ /* 0x000fec0000010000 */
[----:B------:R0:W1:Y:S04]  /*0210*/  LDS R11, [R7] ;  /* 0x00000000070b7984 */ /* 0x0000680000000800 */
[----:B------:R0:W2:Y:S02]  /*0220*/  LDS R13, [R9] ;  /* 0x00000000090d7984 */ /* 0x0000a40000000800 */
.L_x_1:
[----:B0-----:R-:W-:-:S05]  /*0230*/  IMAD.IADD R6, R4, 0x1, -R5 ;  /* 0x0000000104067824 */ /* 0x001fca00078e0a05 */
[----:B------:R-:W-:-:S04]  /*0240*/  LEA.HI R6, R6, R6, RZ, 0x1 ;  /* 0x0000000606067211 */ /* 0x000fc800078f08ff */
[----:B------:R-:W-:-:S04]  /*0250*/  LEA.HI.SX32 R7, R6, R5, 0x1f ;  /* 0x0000000506077211 */ /* 0x000fc800078ffaff */
[----:B------:R-:W-:-:S06]  /*0260*/  LEA R6, R7, UR5, 0x2 ;  /* 0x0000000507067c11 */ /* 0x000fcc000f8e10ff */
[----:B------:R-:W1:Y:S02]  /*0270*/  LDS R6, [R6] ;  /* 0x0000000006067984 */ /* 0x000e640000000800 */
[----:B-1----:R-:W-:-:S04]  /*0280*/  ISETP.GE.AND P0, PT, R6, R11, PT ;  /* 0x0000000b0600720c */ /* 0x002fc80003f06270 */
[----:B------:R-:W-:-:S09]  /*0290*/  SEL R4, R4, R7, !P0 ;  /* 0x0000000704047207 */ /* 0x000fd20004000000 */
[----:B------:R-:W-:-:S04]  /*02a0*/  @!P0 IADD3 R5, PT, PT, R7, 0x1, RZ ;  /* 0x0000000107058810 */ /* 0x000fc80007ffe0ff */
[----:B------:R-:W-:-:S13]  /*02b0*/  ISETP.GE.AND P0, PT, R5, R4, PT ;  /* 0x000000040500720c */ /* 0x000fda0003f06270 */
[----:B------:R-:W-:Y:S05]  /*02c0*/  @!P0 BRA `(.L_x_1) ;  /* 0xfffffffc00d88947 */ /* 0x000fea000383ffff */
[----:B------:R-:W-:Y:S05]  /*02d0*/  BSYNC.RECONVERGENT B0 ;  /* 0x0000000000007941 */ /* 0x000fea0003800200 */
.L_x_0:
[----:B------:R-:W-:Y:S01]  /*02e0*/  BSSY.RECONVERGENT B0, `(.L_x_2) ;  /* 0x000000d000007945 */ /* 0x000fe20003800200 */
[----:B------:R-:W-:Y:S02]  /*02f0*/  IMAD.MOV.U32 R7, RZ, RZ, RZ ;  /* 0x000000ffff077224 */ /* 0x000fe400078e00ff */
[----:B------:R-:W-:-:S07]  /*0300*/  IMAD.MOV.U32 R4, RZ, RZ, 0x100 ;  /* 0x00000100ff047424 */ /* 0x000fce00078e00ff */
.L_x_3:
[----:B------:R-:W-:-:S05]  /*0310*/  IMAD.IADD R6, R4, 0x1, -R7 ;  /* 0x0000000104067824 */ /* 0x000fca00078e0a07 */
[----:B------:R-:W-:-:S04]  /*0320*/  LEA.HI R6, R6, R6, RZ, 0x1 ;  /* 0x0000000606067211 */ /* 0x000fc800078f08ff */
[----:B------:R-:W-:-:S04]  /*0330*/  LEA.HI.SX32 R9, R6, R7, 0x1f ;  /* 0x0000000706097211 */ /* 0x000fc800078ffaff */
[----:B------:R-:W-:-:S06]  /*0340*/  LEA R6, R9, UR4, 0x2 ;  /* 0x0000000409067c11 */ /* 0x000fcc000f8e10ff */
[----:B------:R-:W2:Y:S02]  /*0350*/  LDS R6, [R6] ;  /* 0x0000000006067984 */ /* 0x000ea40000000800 */
[----:B--2---:R-:W-:-:S04]  /*0360*/  ISETP.GE.AND P0, PT, R6, R13, PT ;  /* 0x0000000d0600720c */ /* 0x004fc80003f06270 */
[----:B------:R-:W-:-:S09]  /*0370*/  SEL R4, R4, R9, !P0 ;  /* 0x0000000904047207 */ /* 0x000fd20004000000 */
[----:B------:R-:W-:-:S04]  /*0380*/  @!P0 IADD3 R7, PT, PT, R9, 0x1, RZ ;  /* 0x0000000109078810 */ /* 0x000fc80007ffe0ff */
[----:B------:R-:W-:-:S13]  /*0390*/  ISETP.GE.AND P0, PT, R7, R4, PT ;  /* 0x000000040700720c */ /* 0x000fda0003f06270 */
[----:B------:R-:W-:Y:S05]  /*03a0*/  @!P0 BRA `(.L_x_3) ;  /* 0xfffffffc00d88947 */ /* 0x000fea000383ffff */
[----:B------:R-:W-:Y:S05]  /*03b0*/  BSYNC.RECONVERGENT B0 ;  /* 0x0000000000007941 */ /* 0x000fea0003800200 */
.L_x_2:
[----:B------:R-:W-:Y:S01]  /*03c0*/  ISETP.NE.AND P0, PT, R11, 0x7fffffff, PT ;  /* 0x7fffffff0b00780c */ /* 0x000fe20003f05270 */
[----:B------:R-:W-:Y:S01]  /*03d0*/  IMAD.IADD R7, R7, 0x1, R0 ;  /* 0x0000000107077824 */ /* 0x000fe200078e0200 */
[----:B------:R-:W-:-:S11]  /*03e0*/  ISETP.NE.AND P1, PT, R13, 0x7fffffff, PT ;  /* 0x7fffffff0d00780c */ /* 0x000fd60003f25270 */
[----:B------:R-:W-:-:S04]  /*03f0*/  @P0 IMAD.IADD R5, R5, 0x1, R0 ;  /* 0x0000000105050824 */ /* 0x000fc800078e0200 */
[----:B------:R-:W-:-:S05]  /*0400*/  @P0 IMAD.WIDE R4, R5, 0x4, R2 ;  /* 0x0000000405040825 */ /* 0x000fca00078e0202 */
[----:B------:R0:W-:Y:S01]  /*0410*/  @P0 STG.E desc[UR8][R4.64], R11 ;  /* 0x0000000b04000986 */ /* 0x0001e2000c101908 */
[----:B------:R-:W-:Y:S05]  /*0420*/  @!P1 EXIT ;  /* 0x000000000000994d */ /* 0x000fea0003800000 */
[----:B------:R-:W-:-:S05]  /*0430*/  IMAD.WIDE R2, R7, 0x4, R2 ;  /* 0x0000000407027825 */ /* 0x000fca00078e0202 */
[----:B------:R-:W-:Y:S01]  /*0440*/  STG.E desc[UR8][R2.64], R13 ;  /* 0x0000000d02007986 */ /* 0x000fe2000c101908 */
[----:B------:R-:W-:Y:S05]  /*0450*/  EXIT ;  /* 0x000000000000794d */ /* 0x000fea0003800000 */
.L_x_4:
[----:B------:R-:W-:-:S00]  /*0460*/  BRA `(.L_x_4) ;  /* 0xfffffffc00fc7947 */ /* 0x000fc0000383ffff */
[----:B------:R-:W-:-:S00]  /*0470*/  NOP ;  /* 0x0000000000007918 */ /* 0x000fc00000000000 */
        /* <DEDUP_REMOVED lines=8> */
.L_x_12:


//--------------------- .text._Z19global_merge_kernelPKiiS0_iPi --------------------------
	.section	.text._Z19global_merge_kernelPKiiS0_iPi,"ax",@progbits
	.align	128
        .global         _Z19global_merge_kernelPKiiS0_iPi
        .type           _Z19global_merge_kernelPKiiS0_iPi,@function
        .size           _Z19global_merge_kernelPKiiS0_iPi,(.L_x_13 - _Z19global_merge_kernelPKiiS0_iPi)
        .other          _Z19global_merge_kernelPKiiS0_iPi,@"STO_CUDA_ENTRY STV_DEFAULT"
_Z19global_merge_kernelPKiiS0_iPi:
.text._Z19global_merge_kernelPKiiS0_iPi:
[----:B------:R-:W-:Y:S01]  /*0000*/  LDC R1, c[0x0][0x37c] ;  /* 0x0000df00ff017b82 */ /* 0x000fe20000000800 */
[----:B------:R-:W0:Y:S07]  /*0010*/  S2R R3, SR_TID.X ;  /* 0x0000000000037919 */ /* 0x000e2e0000002100 */
[----:B------:R-:W0:Y:S01]  /*0020*/  S2UR UR4, SR_CTAID.X ;  /* 0x00000000000479c3 */ /* 0x000e220000002500 */
[----:B------:R-:W1:Y:S01]  /*0030*/  LDCU UR6, c[0x0][0x388] ;  /* 0x00007100ff0677ac */ /* 0x000e620008000800 */
[----:B------:R-:W-:Y:S01]  /*0040*/  BSSY.RECONVERGENT B0, `(.L_x_5) ;  /* 0x0000023000007945 */ /* 0x000fe20003800200 */
[----:B------:R-:W2:Y:S05]  /*0050*/  LDCU UR7, c[0x0][0x388] ;  /* 0x00007100ff0777ac */ /* 0x000eaa0008000800 */
[----:B------:R-:W0:Y:S01]  /*0060*/  LDC R0, c[0x0][0x360] ;  /* 0x0000d800ff007b82 */ /* 0x000e220000000800 */
[----:B--2---:R-:W-:-:S02]  /*0070*/  IMAD.U32 R2, RZ, RZ, UR7 ;  /* 0x00000007ff027e24 */ /* 0x004fc4000f8e00ff */
[----:B0-----:R-:W-:Y:S01]  /*0080*/  IMAD R0, R0, UR4, R3 ;  /* 0x0000000400007c24 */ /* 0x001fe2000f8e0203 */
[----:B------:R-:W0:Y:S04]  /*0090*/  LDCU.64 UR4, c[0x0][0x358] ;  /* 0x00006b00ff0477ac */ /* 0x000e280008000a00 */
[----:B-1----:R-:W-:-:S13]  /*00a0*/  ISETP.GE.AND P0, PT, R0, UR6, PT ;  /* 0x0000000600007c0c */ /* 0x002fda000bf06270 */
[----:B------:R-:W-:Y:S05]  /*00b0*/  @P0 BRA `(.L_x_6) ;  /* 0x00000000006c0947 */ /* 0x000fea0003800000 */
[----:B------:R-:W1:Y:S01]  /*00c0*/  LDC.64 R4, c[0x0][0x380] ;  /* 0x0000e000ff047b82 */ /* 0x000e620000000a00 */
[----:B------:R-:W2:Y:S07]  /*00d0*/  LDCU UR7, c[0x0][0x398] ;  /* 0x00007300ff0777ac */ /* 0x000eae0008000800 */
[----:B------:R-:W3:Y:S01]  /*00e0*/  LDC.64 R8, c[0x0][0x3a0] ;  /* 0x0000e800ff087b82 */ /* 0x000ee20000000a00 */
[----:B-1----:R-:W-:-:S05]  /*00f0*/  IMAD.WIDE R4, R0, 0x4, R4 ;  /* 0x0000000400047825 */ /* 0x002fca00078e0204 */
[----:B0-----:R0:W5:Y:S01]  /*0100*/  LDG.E R3, desc[UR4][R4.64] ;  /* 0x0000000404037981 */ /* 0x001162000c1e1900 */
[----:B--2---:R-:W-:Y:S01]  /*0110*/  UISETP.GE.AND UP0, UPT, UR7, 0x1, UPT ;  /* 0x000000010700788c */ /* 0x004fe2000bf06270 */
[----:B------:R-:W-:-:S08]  /*0120*/  IMAD.MOV.U32 R11, RZ, RZ, RZ ;  /* 0x000000ffff0b7224 */ /* 0x000fd000078e00ff */
[----:B0--3--:R-:W-:Y:S05]  /*0130*/  BRA.U !UP0, `(.L_x_7) ;  /* 0x0000000108407547 */ /* 0x009fea000b800000 */
[----:B------:R-:W0:Y:S01]  /*0140*/  LDC.64 R6, c[0x0][0x390] ;  /* 0x0000e400ff067b82 */ /* 0x000e220000000a00 */
[----:B------:R-:W1:Y:S01]  /*0150*/  LDCU UR7, c[0x0][0x398] ;  /* 0x00007300ff0777ac */ /* 0x000e620008000800 */
[----:B------:R-:W-:Y:S01]  /*0160*/  HFMA2 R11, -RZ, RZ, 0, 0 ;  /* 0x00000000ff0b7431 */ /* 0x000fe200000001ff */
[----:B------:R-:W-:Y:S01]  /*0170*/  BSSY.RECONVERGENT B1, `(.L_x_7) ;  /* 0x000000c000017945 */ /* 0x000fe20003800200 */
[----:B-1----:R-:W-:-:S07]  /*0180*/  IMAD.U32 R10, RZ, RZ, UR7 ;  /* 0x00000007ff0a7e24 */ /* 0x002fce000f8e00ff */
.L_x_8:
[----:B------:R-:W-:-:S05]  /*0190*/  IMAD.IADD R4, R10, 0x1, -R11 ;  /* 0x000000010a047824 */ /* 0x000fca00078e0a0b */
[----:B------:R-:W-:-:S04]  /*01a0*/  LEA.HI R4, R4, R4, RZ, 0x1 ;  /* 0x0000000404047211 */ /* 0x000fc800078f08ff */
[----:B------:R-:W-:-:S05]  /*01b0*/  LEA.HI.SX32 R13, R4, R11, 0x1f ;  /* 0x0000000b040d7211 */ /* 0x000fca00078ffaff */
[----:B0-----:R-:W-:-:S06]  /*01c0*/  IMAD.WIDE R4, R13, 0x4, R6 ;  /* 0x000000040d047825 */ /* 0x001fcc00078e0206 */
[----:B------:R-:W2:Y:S02]  /*01d0*/  LDG.E R4, desc[UR4][R4.64] ;  /* 0x0000000404047981 */ /* 0x000ea4000c1e1900 */
[----:B--2--5:R-:W-:-:S04]  /*01e0*/  ISETP.GE.AND P0, PT, R4, R3, PT ;  /* 0x000000030400720c */ /* 0x024fc80003f06270 */
[----:B------:R-:W-:-:S09]  /*01f0*/  SEL R10, R10, R13, !P0 ;  /* 0x0000000d0a0a7207 */ /* 0x000fd20004000000 */
[----:B------:R-:W-:-:S04]  /*0200*/  @!P0 IADD3 R11, PT, PT, R13, 0x1, RZ ;  /* 0x000000010d0b8810 */ /* 0x000fc80007ffe0ff */
[----:B------:R-:W-:-:S13]  /*0210*/  ISETP.GE.AND P0, PT, R11, R10, PT ;  /* 0x0000000a0b00720c */ /* 0x000fda0003f06270 */
[----:B------:R-:W-:Y:S05]  /*0220*/  @!P0 BRA `(.L_x_8) ;  /* 0xfffffffc00d88947 */ /* 0x000fea000383ffff */
[----:B------:R-:W-:Y:S05]  /*0230*/  BSYNC.RECONVERGENT B1 ;  /* 0x0000000000017941 */ /* 0x000fea0003800200 */
.L_x_7:
[----:B------:R-:W-:-:S04]  /*0240*/  IMAD.IADD R5, R0, 0x1, R11 ;  /* 0x0000000100057824 */ /* 0x000fc800078e020b */
[----:B------:R-:W-:-:S05]  /*0250*/  IMAD.WIDE R4, R5, 0x4, R8 ;  /* 0x0000000405047825 */ /* 0x000fca00078e0208 */
[----:B-----5:R1:W-:Y:S02]  /*0260*/  STG.E desc[UR4][R4.64], R3 ;  /* 0x0000000304007986 */ /* 0x0203e4000c101904 */
.L_x_6:
[----:B0-----:R-:W-:Y:S05]  /*0270*/  BSYNC.RECONVERGENT B0 ;  /* 0x0000000000007941 */ /* 0x001fea0003800200 */
.L_x_5:
[----:B------:R-:W0:Y:S02]  /*0280*/  LDCU UR7, c[0x0][0x398] ;  /* 0x00007300ff0777ac */ /* 0x000e240008000800 */
[----:B0-----:R-:W-:-:S13]  /*0290*/  ISETP.GE.AND P0, PT, R0, UR7, PT ;  /* 0x0000000700007c0c */ /* 0x001fda000bf06270 */
[----:B------:R-:W-:Y:S05]  /*02a0*/  @P0 EXIT ;  /* 0x000000000000094d */ /* 0x000fea0003800000 */
[----:B-1----:R-:W0:Y:S08]  /*02b0*/  LDC.64 R4, c[0x0][0x390] ;  /* 0x0000e400ff047b82 */ /* 0x002e300000000a00 */
[----:B------:R-:W1:Y:S01]  /*02c0*/  LDC.64 R8, c[0x0][0x3a0] ;  /* 0x0000e800ff087b82 */ /* 0x000e620000000a00 */
[----:B0-----:R-:W-:-:S05]  /*02d0*/  IMAD.WIDE R4, R0, 0x4, R4 ;  /* 0x0000000400047825 */ /* 0x001fca00078e0204 */
[----:B------:R0:W5:Y:S01]  /*02e0*/  LDG.E R11, desc[UR4][R4.64] ;  /* 0x00000004040b7981 */ /* 0x000162000c1e1900 */
[----:B------:R-:W-:Y:S01]  /*02f0*/  UISETP.GE.AND UP0, UPT, UR6, 0x1, UPT ;  /* 0x000000010600788c */ /* 0x000fe2000bf06270 */
[----:B------:R-:W-:-:S08]  /*0300*/  MOV R3, RZ ;  /* 0x000000ff00037202 */ /* 0x000fd00000000f00 */
[----:B01----:R-:W-:Y:S05]  /*0310*/  BRA.U !UP0, `(.L_x_9) ;  /* 0x0000000108387547 */ /* 0x003fea000b800000 */
[----:B------:R-:W0:Y:S01]  /*0320*/  LDC.64 R6, c[0x0][0x380] ;  /* 0x0000e000ff067b82 */ /* 0x000e220000000a00 */
[----:B------:R-:W-:Y:S01]  /*0330*/  BSSY.RECONVERGENT B0, `(.L_x_9) ;  /* 0x000000c000007945 */ /* 0x000fe20003800200 */
[----:B------:R-:W-:-:S07]  /*0340*/  IMAD.MOV.U32 R3, RZ, RZ, RZ ;  /* 0x000000ffff037224 */ /* 0x000fce00078e00ff */
.L_x_10:
[----:B------:R-:W-:-:S04]  /*0350*/  IADD3 R4, PT, PT, -R3, R2, RZ ;  /* 0x0000000203047210 */ /* 0x000fc80007ffe1ff */
[----:B------:R-:W-:-:S04]  /*0360*/  LEA.HI R4, R4, R4, RZ, 0x1 ;  /* 0x0000000404047211 */ /* 0x000fc800078f08ff */
[----:B------:R-:W-:-:S05]  /*0370*/  LEA.HI.SX32 R13, R4, R3, 0x1f ;  /* 0x00000003040d7211 */ /* 0x000fca00078ffaff */
[----:B0-----:R-:W-:-:S06]  /*0380*/  IMAD.WIDE R4, R13, 0x4, R6 ;  /* 0x000000040d047825 */ /* 0x001fcc00078e0206 */
[----:B------:R-:W2:Y:S02]  /*0390*/  LDG.E R4, desc[UR4][R4.64] ;  /* 0x0000000404047981 */ /* 0x000ea4000c1e1900 */
[----:B--2--5:R-:W-:-:S04]  /*03a0*/  ISETP.GE.AND P0, PT, R4, R11, PT ;  /* 0x0000000b0400720c */ /* 0x024fc80003f06270 */
[----:B------:R-:W-:-:S09]  /*03b0*/  SEL R2, R2, R13, !P0 ;  /* 0x0000000d02027207 */ /* 0x000fd20004000000 */
[----:B------:R-:W-:-:S05]  /*03c0*/  @!P0 VIADD R3, R13, 0x1 ;  /* 0x000000010d038836 */ /* 0x000fca0000000000 */
[----:B------:R-:W-:-:S13]  /*03d0*/  ISETP.GE.AND P0, PT, R3, R2, PT ;  /* 0x000000020300720c */ /* 0x000fda0003f06270 */
[----:B------:R-:W-:Y:S05]  /*03e0*/  @!P0 BRA `(.L_x_10) ;  /* 0xfffffffc00d88947 */ /* 0x000fea000383ffff */
[----:B------:R-:W-:Y:S05]  /*03f0*/  BSYNC.RECONVERGENT B0 ;  /* 0x0000000000007941 */ /* 0x000fea0003800200 */
.L_x_9:
[----:B------:R-:W-:-:S05]  /*0400*/  IADD3 R3, PT, PT, R0, R3, RZ ;  /* 0x0000000300037210 */ /* 0x000fca0007ffe0ff */
[----:B------:R-:W-:-:S05]  /*0410*/  IMAD.WIDE R2, R3, 0x4, R8 ;  /* 0x0000000403027825 */ /* 0x000fca00078e0208 */
[----:B-----5:R-:W-:Y:S01]  /*0420*/  STG.E desc[UR4][R2.64], R11 ;  /* 0x0000000b02007986 */ /* 0x020fe2000c101904 */
[----:B------:R-:W-:Y:S05]  /*0430*/  EXIT ;  /* 0x000000000000794d */ /* 0x000fea0003800000 */
.L_x_11:
        /* <DEDUP_REMOVED lines=12> */
.L_x_13:


//--------------------- .nv.shared._Z18tiled_merge_kernelPKiiS0_iPi --------------------------
	.section	.nv.shared._Z18tiled_merge_kernelPKiiS0_iPi,"aw",@nobits
	.sectionflags	@""
	.align	4
.nv.shared._Z18tiled_merge_kernelPKiiS0_iPi:
	.zero		3072


//--------------------- .nv.shared.reserved.0     --------------------------
	.section	.nv.shared.reserved.0,"aw",@nobits
	.weak		__nv_reservedSMEM_offset_0_alias
	.size		__nv_reservedSMEM_offset_0_alias, 0, 64
	.other		__nv_reservedSMEM_offset_0_alias,@"STO_CUDA_RESERVED_SHARED STV_DEFAULT"
__nv_reservedSMEM_offset_0_alias:
	.zero		0
	.zero		64


//--------------------- .nv.constant0._Z18tiled_merge_kernelPKiiS0_iPi --------------------------
	.section	.nv.constant0._Z18tiled_merge_kernelPKiiS0_iPi,"a",@progbits
	.sectionflags	@""
	.align	4
.nv.constant0._Z18tiled_merge_kernelPKiiS0_iPi:
	.zero		936


//--------------------- .nv.constant0._Z19global_merge_kernelPKiiS0_iPi --------------------------
	.section	.nv.constant0._Z19global_merge_kernelPKiiS0_iPi,"a",@progbits
	.sectionflags	@""
	.align	4
.nv.constant0._Z19global_merge_kernelPKiiS0_iPi:
	.zero		936


//--------------------- SYMBOLS --------------------------

	.type		.nv.reservedSmem.offset0,@object
	.size		.nv.reservedSmem.offset0,0x4
	.type		.nv.reservedSmem.cap,@object
	.size		.nv.reservedSmem.cap,0x4
